//
// Generated by NVIDIA NVVM Compiler
//
// Compiler Build ID: CL-36424714
// Cuda compilation tools, release 13.0, V13.0.88
// Based on NVVM 20.0.0
//

.version 9.0
.target sm_100
.address_size 64

	// .globl	_Z3cosv

.visible .entry _Z3cosv()
{


	ret;

}


// ===== COMPILED SASS (sm_100) =====

	.target	sm_100

	.elftype	@"ET_EXEC"


//--------------------- .note.nv.tkinfo           --------------------------
	.section	.note.nv.tkinfo,"",@"SHT_NOTE"
	.sectionflags	@"SHF_NOTE_NV_TKINFO"
	.tkinfo
        /*0018*/ 	.word	0x00000002
        /*0030*/ 	.string	""
        /*0030*/ 	.string	"ptxas"
        /*0030*/ 	.string	"Cuda compilation tools, release 13.0, V13.0.88"
        /*0030*/ 	.string	"Build cuda_13.0.r13.0/compiler.36424714_0"
        /*0030*/ 	.string	"-arch sm_100 -m 64 "



//--------------------- .note.nv.cuinfo           --------------------------
	.section	.note.nv.cuinfo,"",@"SHT_NOTE"
	.sectionflags	@"SHF_NOTE_NV_CUINFO"
        /*0018*/ 	.short	0x0002
        /*001a*/ 	.short	0x0064
        /*001c*/ 	.short	0x0082
	.zero		2


//--------------------- .nv.info                  --------------------------
	.section	.nv.info,"",@"SHT_CUDA_INFO"
	.align	4


	//----- nvinfo : EIATTR_REGCOUNT
	.align		4
        /*0000*/ 	.byte	0x04, 0x2f
        /*0002*/ 	.short	(.L_1 - .L_0)
	.align		4
.L_0:
        /*0004*/ 	.word	index@(_Z3cosv)
        /*0008*/ 	.word	0x00000004


	//----- nvinfo : EIATTR_FRAME_SIZE
	.align		4
.L_1:
        /*000c*/ 	.byte	0x04, 0x11
        /*000e*/ 	.short	(.L_3 - .L_2)
	.align		4
.L_2:
        /*0010*/ 	.word	index@(_Z3cosv)
        /*0014*/ 	.word	0x00000000


	//----- nvinfo : EIATTR_MIN_STACK_SIZE
	.align		4
.L_3:
        /*0018*/ 	.byte	0x04, 0x12
        /*001a*/ 	.short	(.L_5 - .L_4)
	.align		4
.L_4:
        /*001c*/ 	.word	index@(_Z3cosv)
        /*0020*/ 	.word	0x00000000
.L_5:


//--------------------- .nv.compat                --------------------------
	.section	.nv.compat,"",@"SHT_CUDA_COMPAT_INFO"
	.align	4
        /*0000*/ 	.byte	0x02, 0x09, 0x00, 0x00, 0x02, 0x02, 0x01, 0x00, 0x02, 0x05, 0x05, 0x00, 0x03, 0x07, 0x01, 0x01
        /*0010*/ 	.byte	0x02, 0x03, 0x00, 0x00, 0x02, 0x06, 0x01, 0x00, 0x04, 0x0b, 0x08, 0x00, 0x09, 0x00, 0x00, 0x00
        /*0020*/ 	.byte	0x00, 0x00, 0x00, 0x00


//--------------------- .nv.info._Z3cosv          --------------------------
	.section	.nv.info._Z3cosv,"",@"SHT_CUDA_INFO"
	.sectionflags	@""
	.align	4


	//----- nvinfo : EIATTR_CUDA_API_VERSION
	.align		4
        /*0000*/ 	.byte	0x04, 0x37
        /*0002*/ 	.short	(.L_7 - .L_6)
.L_6:
        /*0004*/ 	.word	0x00000082


	//----- nvinfo : EIATTR_SPARSE_MMA_MASK
	.align		4
.L_7:
        /*0008*/ 	.byte	0x03, 0x50
        /*000a*/ 	.short	0x0000


	//----- nvinfo : EIATTR_MAXREG_COUNT
	.align		4
        /*000c*/ 	.byte	0x03, 0x1b
        /*000e*/ 	.short	0x00ff


	//----- nvinfo : EIATTR_MERCURY_ISA_VERSION
	.align		4
        /*0010*/ 	.byte	0x03, 0x5f
        /*0012*/ 	.short	0x0101


	//----- nvinfo : EIATTR_VRC_CTA_INIT_COUNT
	.align		4
        /*0014*/ 	.byte	0x02, 0x4a
	.zero		1
	.zero		1


	//----- nvinfo : EIATTR_EXIT_INSTR_OFFSETS
	.align		4
        /*0018*/ 	.byte	0x04, 0x1c
        /*001a*/ 	.short	(.L_9 - .L_8)


	//   ....[0]....
.L_8:
        /*001c*/ 	.word	0x00000010


	//----- nvinfo : EIATTR_SW_WAR
	.align		4
.L_9:
        /*0020*/ 	.byte	0x04, 0x36
        /*0022*/ 	.short	(.L_11 - .L_10)
.L_10:
        /*0024*/ 	.word	0x00000008
.L_11:


//--------------------- .nv.callgraph             --------------------------
	.section	.nv.callgraph,"",@"SHT_CUDA_CALLGRAPH"
	.align	4
	.sectionentsize	8
	.align		4
        /*0000*/ 	.word	0x00000000
	.align		4
        /*0004*/ 	.word	0xffffffff
	.align		4
        /*0008*/ 	.word	0x00000000
	.align		4
        /*000c*/ 	.word	0xfffffffe
	.align		4
        /*0010*/ 	.word	0x00000000
	.align		4
        /*0014*/ 	.word	0xfffffffd
	.align		4
        /*0018*/ 	.word	0x00000000
	.align		4
        /*001c*/ 	.word	0xfffffffc


//--------------------- .text._Z3cosv             --------------------------
	.section	.text._Z3cosv,"ax",@progbits
	.align	128
        .global         _Z3cosv
        .type           _Z3cosv,@function
        .size           _Z3cosv,(.L_x_1 - _Z3cosv)
        .other          _Z3cosv,@"STO_CUDA_ENTRY STV_DEFAULT"
_Z3cosv:
.text._Z3cosv:
[----:B------:R-:W-:Y:S01]  /*0000*/  LDC R1, c[0x0][0x37c] ;  /* 0x0000df00ff017b82 */ /* 0x000fe20000000800 */
[----:B------:R-:W-:Y:S05]  /*0010*/  EXIT ;  /* 0x000000000000794d */ /* 0x000fea0003800000 */
.L_x_0:
[----:B------:R-:W-:-:S00]  /*0020*/  BRA `(.L_x_0) ;  /* 0xfffffffc00fc7947 */ /* 0x000fc0000383ffff */
[----:B------:R-:W-:-:S00]  /*0030*/  NOP ;  /* 0x0000000000007918 */ /* 0x000fc00000000000 */
        /* <DEDUP_REMOVED lines=12> */
.L_x_1:


//--------------------- .nv.shared.reserved.0     --------------------------
	.section	.nv.shared.reserved.0,"aw",@nobits
	.weak		__nv_reservedSMEM_offset_0_alias
	.size		__nv_reservedSMEM_offset_0_alias, 0, 64
	.other		__nv_reservedSMEM_offset_0_alias,@"STO_CUDA_RESERVED_SHARED STV_DEFAULT"
__nv_reservedSMEM_offset_0_alias:
	.zero		0
	.zero		64


//--------------------- .nv.constant0._Z3cosv     --------------------------
	.section	.nv.constant0._Z3cosv,"a",@progbits
	.sectionflags	@""
	.align	4
.nv.constant0._Z3cosv:
	.zero		896


//--------------------- SYMBOLS --------------------------

	.type		.nv.reservedSmem.offset0,@object
	.size		.nv.reservedSmem.offset0,0x4
